//
// Generated by NVIDIA NVVM Compiler
//
// Compiler Build ID: CL-36424714
// Cuda compilation tools, release 13.0, V13.0.88
// Based on NVVM 20.0.0
//

.version 9.0
.target sm_100
.address_size 64

	// .globl	matmul2x2_kernel

.visible .entry matmul2x2_kernel(
	.param .u64 .ptr .align 1 matmul2x2_kernel_param_0,
	.param .u64 .ptr .align 1 matmul2x2_kernel_param_1,
	.param .u64 .ptr .align 1 matmul2x2_kernel_param_2
)
{
	.reg .pred 	%p<2>;
	.reg .b32 	%r<3>;
	.reg .b32 	%f<7>;
	.reg .b64 	%rd<14>;

	ld.param.u64 	%rd1, [matmul2x2_kernel_param_0];
	ld.param.u64 	%rd2, [matmul2x2_kernel_param_1];
	ld.param.u64 	%rd3, [matmul2x2_kernel_param_2];
	mov.u32 	%r1, %tid.x;
	setp.gt.u32 	%p1, %r1, 3;
	@%p1 bra 	$L__BB0_2;
	cvta.to.global.u64 	%rd4, %rd1;
	cvta.to.global.u64 	%rd5, %rd2;
	cvta.to.global.u64 	%rd6, %rd3;
	shl.b32 	%r2, %r1, 2;
	cvt.u64.u32 	%rd7, %r2;
	and.b64  	%rd8, %rd7, 8;
	add.s64 	%rd9, %rd4, %rd8;
	ld.global.f32 	%f1, [%rd9];
	and.b64  	%rd10, %rd7, 4;
	add.s64 	%rd11, %rd5, %rd10;
	ld.global.f32 	%f2, [%rd11];
	ld.global.f32 	%f3, [%rd9+4];
	ld.global.f32 	%f4, [%rd11+8];
	mul.f32 	%f5, %f3, %f4;
	fma.rn.f32 	%f6, %f1, %f2, %f5;
	mul.wide.u32 	%rd12, %r1, 4;
	add.s64 	%rd13, %rd6, %rd12;
	st.global.f32 	[%rd13], %f6;
$L__BB0_2:
	ret;

}
	// .globl	det2x2_kernel
.visible .entry det2x2_kernel(
	.param .u64 .ptr .align 1 det2x2_kernel_param_0,
	.param .u64 .ptr .align 1 det2x2_kernel_param_1
)
{
	.reg .b32 	%f<8>;
	.reg .b64 	%rd<5>;

	ld.param.u64 	%rd1, [det2x2_kernel_param_0];
	ld.param.u64 	%rd2, [det2x2_kernel_param_1];
	cvta.to.global.u64 	%rd3, %rd2;
	cvta.to.global.u64 	%rd4, %rd1;
	ld.global.f32 	%f1, [%rd4];
	ld.global.f32 	%f2, [%rd4+12];
	mul.f32 	%f3, %f1, %f2;
	ld.global.f32 	%f4, [%rd4+4];
	ld.global.f32 	%f5, [%rd4+8];
	mul.f32 	%f6, %f4, %f5;
	sub.f32 	%f7, %f3, %f6;
	st.global.f32 	[%rd3], %f7;
	ret;

}
	// .globl	transpose2x2_kernel
.visible .entry transpose2x2_kernel(
	.param .u64 .ptr .align 1 transpose2x2_kernel_param_0,
	.param .u64 .ptr .align 1 transpose2x2_kernel_param_1
)
{
	.reg .b32 	%f<5>;
	.reg .b64 	%rd<5>;

	ld.param.u64 	%rd1, [transpose2x2_kernel_param_0];
	ld.param.u64 	%rd2, [transpose2x2_kernel_param_1];
	cvta.to.global.u64 	%rd3, %rd2;
	cvta.to.global.u64 	%rd4, %rd1;
	ld.global.f32 	%f1, [%rd4];
	st.global.f32 	[%rd3], %f1;
	ld.global.f32 	%f2, [%rd4+8];
	st.global.f32 	[%rd3+4], %f2;
	ld.global.f32 	%f3, [%rd4+4];
	st.global.f32 	[%rd3+8], %f3;
	ld.global.f32 	%f4, [%rd4+12];
	st.global.f32 	[%rd3+12], %f4;
	ret;

}


// ===== COMPILED SASS (sm_100) =====

	.target	sm_100

	.elftype	@"ET_EXEC"


//--------------------- .note.nv.tkinfo           --------------------------
	.section	.note.nv.tkinfo,"",@"SHT_NOTE"
	.sectionflags	@"SHF_NOTE_NV_TKINFO"
	.tkinfo
        /*0018*/ 	.word	0x00000002
        /*0030*/ 	.string	""
        /*0030*/ 	.string	"ptxas"
        /*0030*/ 	.string	"Cuda compilation tools, release 13.0, V13.0.88"
        /*0030*/ 	.string	"Build cuda_13.0.r13.0/compiler.36424714_0"
        /*0030*/ 	.string	"-arch sm_100 -m 64 "



//--------------------- .note.nv.cuinfo           --------------------------
	.section	.note.nv.cuinfo,"",@"SHT_NOTE"
	.sectionflags	@"SHF_NOTE_NV_CUINFO"
        /*0018*/ 	.short	0x0002
        /*001a*/ 	.short	0x0064
        /*001c*/ 	.short	0x0082
	.zero		2


//--------------------- .nv.info                  --------------------------
	.section	.nv.info,"",@"SHT_CUDA_INFO"
	.align	4


	//----- nvinfo : EIATTR_REGCOUNT
	.align		4
        /*0000*/ 	.byte	0x04, 0x2f
        /*0002*/ 	.short	(.L_1 - .L_0)
	.align		4
.L_0:
        /*0004*/ 	.word	index@(matmul2x2_kernel)
        /*0008*/ 	.word	0x00000010


	//----- nvinfo : EIATTR_FRAME_SIZE
	.align		4
.L_1:
        /*000c*/ 	.byte	0x04, 0x11
        /*000e*/ 	.short	(.L_3 - .L_2)
	.align		4
.L_2:
        /*0010*/ 	.word	index@(matmul2x2_kernel)
        /*0014*/ 	.word	0x00000000


	//----- nvinfo : EIATTR_REGCOUNT
	.align		4
.L_3:
        /*0018*/ 	.byte	0x04, 0x2f
        /*001a*/ 	.short	(.L_5 - .L_4)
	.align		4
.L_4:
        /*001c*/ 	.word	index@(det2x2_kernel)
        /*0020*/ 	.word	0x0000000c


	//----- nvinfo : EIATTR_FRAME_SIZE
	.align		4
.L_5:
        /*0024*/ 	.byte	0x04, 0x11
        /*0026*/ 	.short	(.L_7 - .L_6)
	.align		4
.L_6:
        /*0028*/ 	.word	index@(det2x2_kernel)
        /*002c*/ 	.word	0x00000000


	//----- nvinfo : EIATTR_REGCOUNT
	.align		4
.L_7:
        /*0030*/ 	.byte	0x04, 0x2f
        /*0032*/ 	.short	(.L_9 - .L_8)
	.align		4
.L_8:
        /*0034*/ 	.word	index@(transpose2x2_kernel)
        /*0038*/ 	.word	0x00000010


	//----- nvinfo : EIATTR_FRAME_SIZE
	.align		4
.L_9:
        /*003c*/ 	.byte	0x04, 0x11
        /*003e*/ 	.short	(.L_11 - .L_10)
	.align		4
.L_10:
        /*0040*/ 	.word	index@(transpose2x2_kernel)
        /*0044*/ 	.word	0x00000000


	//----- nvinfo : EIATTR_MIN_STACK_SIZE
	.align		4
.L_11:
        /*0048*/ 	.byte	0x04, 0x12
        /*004a*/ 	.short	(.L_13 - .L_12)
	.align		4
.L_12:
        /*004c*/ 	.word	index@(transpose2x2_kernel)
        /*0050*/ 	.word	0x00000000


	//----- nvinfo : EIATTR_MIN_STACK_SIZE
	.align		4
.L_13:
        /*0054*/ 	.byte	0x04, 0x12
        /*0056*/ 	.short	(.L_15 - .L_14)
	.align		4
.L_14:
        /*0058*/ 	.word	index@(det2x2_kernel)
        /*005c*/ 	.word	0x00000000


	//----- nvinfo : EIATTR_MIN_STACK_SIZE
	.align		4
.L_15:
        /*0060*/ 	.byte	0x04, 0x12
        /*0062*/ 	.short	(.L_17 - .L_16)
	.align		4
.L_16:
        /*0064*/ 	.word	index@(matmul2x2_kernel)
        /*0068*/ 	.word	0x00000000
.L_17:


//--------------------- .nv.compat                --------------------------
	.section	.nv.compat,"",@"SHT_CUDA_COMPAT_INFO"
	.align	4
        /*0000*/ 	.byte	0x02, 0x09, 0x00, 0x00, 0x02, 0x02, 0x01, 0x00, 0x02, 0x05, 0x05, 0x00, 0x03, 0x07, 0x01, 0x01
        /*0010*/ 	.byte	0x02, 0x03, 0x00, 0x00, 0x02, 0x06, 0x01, 0x00, 0x04, 0x0b, 0x08, 0x00, 0x09, 0x00, 0x00, 0x00
        /*0020*/ 	.byte	0x00, 0x00, 0x00, 0x00


//--------------------- .nv.info.transpose2x2_kernel --------------------------
	.section	.nv.info.transpose2x2_kernel,"",@"SHT_CUDA_INFO"
	.sectionflags	@""
	.align	4


	//----- nvinfo : EIATTR_CUDA_API_VERSION
	.align		4
        /*0000*/ 	.byte	0x04, 0x37
        /*0002*/ 	.short	(.L_19 - .L_18)
.L_18:
        /*0004*/ 	.word	0x00000082


	//----- nvinfo : EIATTR_KPARAM_INFO
	.align		4
.L_19:
        /*0008*/ 	.byte	0x04, 0x17
        /*000a*/ 	.short	(.L_21 - .L_20)
.L_20:
        /*000c*/ 	.word	0x00000000
        /*0010*/ 	.short	0x0001
        /*0012*/ 	.short	0x0008
        /*0014*/ 	.byte	0x00, 0xf5, 0x21, 0x00


	//----- nvinfo : EIATTR_KPARAM_INFO
	.align		4
.L_21:
        /*0018*/ 	.byte	0x04, 0x17
        /*001a*/ 	.short	(.L_23 - .L_22)
.L_22:
        /*001c*/ 	.word	0x00000000
        /*0020*/ 	.short	0x0000
        /*0022*/ 	.short	0x0000
        /*0024*/ 	.byte	0x00, 0xf5, 0x21, 0x00


	//----- nvinfo : EIATTR_SPARSE_MMA_MASK
	.align		4
.L_23:
        /*0028*/ 	.byte	0x03, 0x50
        /*002a*/ 	.short	0x0000


	//----- nvinfo : EIATTR_MAXREG_COUNT
	.align		4
        /*002c*/ 	.byte	0x03, 0x1b
        /*002e*/ 	.short	0x00ff


	//----- nvinfo : EIATTR_MERCURY_ISA_VERSION
	.align		4
        /*0030*/ 	.byte	0x03, 0x5f
        /*0032*/ 	.short	0x0101


	//----- nvinfo : EIATTR_VRC_CTA_INIT_COUNT
	.align		4
        /*0034*/ 	.byte	0x02, 0x4a
	.zero		1
	.zero		1


	//----- nvinfo : EIATTR_EXIT_INSTR_OFFSETS
	.align		4
        /*0038*/ 	.byte	0x04, 0x1c
        /*003a*/ 	.short	(.L_25 - .L_24)


	//   ....[0]....
.L_24:
        /*003c*/ 	.word	0x000000c0


	//----- nvinfo : EIATTR_CBANK_PARAM_SIZE
	.align		4
.L_25:
        /*0040*/ 	.byte	0x03, 0x19
        /*0042*/ 	.short	0x0010


	//----- nvinfo : EIATTR_PARAM_CBANK
	.align		4
        /*0044*/ 	.byte	0x04, 0x0a
        /*0046*/ 	.short	(.L_27 - .L_26)
	.align		4
.L_26:
        /*0048*/ 	.word	index@(.nv.constant0.transpose2x2_kernel)
        /*004c*/ 	.short	0x0380
        /*004e*/ 	.short	0x0010


	//----- nvinfo : EIATTR_SW_WAR
	.align		4
.L_27:
        /*0050*/ 	.byte	0x04, 0x36
        /*0052*/ 	.short	(.L_29 - .L_28)
.L_28:
        /*0054*/ 	.word	0x00000008
.L_29:


//--------------------- .nv.info.det2x2_kernel    --------------------------
	.section	.nv.info.det2x2_kernel,"",@"SHT_CUDA_INFO"
	.sectionflags	@""
	.align	4


	//----- nvinfo : EIATTR_CUDA_API_VERSION
	.align		4
        /*0000*/ 	.byte	0x04, 0x37
        /*0002*/ 	.short	(.L_31 - .L_30)
.L_30:
        /*0004*/ 	.word	0x00000082


	//----- nvinfo : EIATTR_KPARAM_INFO
	.align		4
.L_31:
        /*0008*/ 	.byte	0x04, 0x17
        /*000a*/ 	.short	(.L_33 - .L_32)
.L_32:
        /*000c*/ 	.word	0x00000000
        /*0010*/ 	.short	0x0001
        /*0012*/ 	.short	0x0008
        /*0014*/ 	.byte	0x00, 0xf5, 0x21, 0x00


	//----- nvinfo : EIATTR_KPARAM_INFO
	.align		4
.L_33:
        /*0018*/ 	.byte	0x04, 0x17
        /*001a*/ 	.short	(.L_35 - .L_34)
.L_34:
        /*001c*/ 	.word	0x00000000
        /*0020*/ 	.short	0x0000
        /*0022*/ 	.short	0x0000
        /*0024*/ 	.byte	0x00, 0xf5, 0x21, 0x00


	//----- nvinfo : EIATTR_SPARSE_MMA_MASK
	.align		4
.L_35:
        /*0028*/ 	.byte	0x03, 0x50
        /*002a*/ 	.short	0x0000


	//----- nvinfo : EIATTR_MAXREG_COUNT
	.align		4
        /*002c*/ 	.byte	0x03, 0x1b
        /*002e*/ 	.short	0x00ff


	//----- nvinfo : EIATTR_MERCURY_ISA_VERSION
	.align		4
        /*0030*/ 	.byte	0x03, 0x5f
        /*0032*/ 	.short	0x0101


	//----- nvinfo : EIATTR_VRC_CTA_INIT_COUNT
	.align		4
        /*0034*/ 	.byte	0x02, 0x4a
	.zero		1
	.zero		1


	//----- nvinfo : EIATTR_EXIT_INSTR_OFFSETS
	.align		4
        /*0038*/ 	.byte	0x04, 0x1c
        /*003a*/ 	.short	(.L_37 - .L_36)


	//   ....[0]....
.L_36:
        /*003c*/ 	.word	0x000000b0


	//----- nvinfo : EIATTR_CBANK_PARAM_SIZE
	.align		4
.L_37:
        /*0040*/ 	.byte	0x03, 0x19
        /*0042*/ 	.short	0x0010


	//----- nvinfo : EIATTR_PARAM_CBANK
	.align		4
        /*0044*/ 	.byte	0x04, 0x0a
        /*0046*/ 	.short	(.L_39 - .L_38)
	.align		4
.L_38:
        /*0048*/ 	.word	index@(.nv.constant0.det2x2_kernel)
        /*004c*/ 	.short	0x0380
        /*004e*/ 	.short	0x0010


	//----- nvinfo : EIATTR_SW_WAR
	.align		4
.L_39:
        /*0050*/ 	.byte	0x04, 0x36
        /*0052*/ 	.short	(.L_41 - .L_40)
.L_40:
        /*0054*/ 	.word	0x00000008
.L_41:


//--------------------- .nv.info.matmul2x2_kernel --------------------------
	.section	.nv.info.matmul2x2_kernel,"",@"SHT_CUDA_INFO"
	.sectionflags	@""
	.align	4


	//----- nvinfo : EIATTR_CUDA_API_VERSION
	.align		4
        /*0000*/ 	.byte	0x04, 0x37
        /*0002*/ 	.short	(.L_43 - .L_42)
.L_42:
        /*0004*/ 	.word	0x00000082


	//----- nvinfo : EIATTR_KPARAM_INFO
	.align		4
.L_43:
        /*0008*/ 	.byte	0x04, 0x17
        /*000a*/ 	.short	(.L_45 - .L_44)
.L_44:
        /*000c*/ 	.word	0x00000000
        /*0010*/ 	.short	0x0002
        /*0012*/ 	.short	0x0010
        /*0014*/ 	.byte	0x00, 0xf5, 0x21, 0x00


	//----- nvinfo : EIATTR_KPARAM_INFO
	.align		4
.L_45:
        /*0018*/ 	.byte	0x04, 0x17
        /*001a*/ 	.short	(.L_47 - .L_46)
.L_46:
        /*001c*/ 	.word	0x00000000
        /*0020*/ 	.short	0x0001
        /*0022*/ 	.short	0x0008
        /*0024*/ 	.byte	0x00, 0xf5, 0x21, 0x00


	//----- nvinfo : EIATTR_KPARAM_INFO
	.align		4
.L_47:
        /*0028*/ 	.byte	0x04, 0x17
        /*002a*/ 	.short	(.L_49 - .L_48)
.L_48:
        /*002c*/ 	.word	0x00000000
        /*0030*/ 	.short	0x0000
        /*0032*/ 	.short	0x0000
        /*0034*/ 	.byte	0x00, 0xf5, 0x21, 0x00


	//----- nvinfo : EIATTR_SPARSE_MMA_MASK
	.align		4
.L_49:
        /*0038*/ 	.byte	0x03, 0x50
        /*003a*/ 	.short	0x0000


	//----- nvinfo : EIATTR_MAXREG_COUNT
	.align		4
        /*003c*/ 	.byte	0x03, 0x1b
        /*003e*/ 	.short	0x00ff


	//----- nvinfo : EIATTR_MERCURY_ISA_VERSION
	.align		4
        /*0040*/ 	.byte	0x03, 0x5f
        /*0042*/ 	.short	0x0101


	//----- nvinfo : EIATTR_VRC_CTA_INIT_COUNT
	.align		4
        /*0044*/ 	.byte	0x02, 0x4a
	.zero		1
	.zero		1


	//----- nvinfo : EIATTR_EXIT_INSTR_OFFSETS
	.align		4
        /*0048*/ 	.byte	0x04, 0x1c
        /*004a*/ 	.short	(.L_51 - .L_50)


	//   ....[0]....
.L_50:
        /*004c*/ 	.word	0x00000030


	//   ....[1]....
        /*0050*/ 	.word	0x00000160


	//----- nvinfo : EIATTR_CBANK_PARAM_SIZE
	.align		4
.L_51:
        /*0054*/ 	.byte	0x03, 0x19
        /*0056*/ 	.short	0x0018


	//----- nvinfo : EIATTR_PARAM_CBANK
	.align		4
        /*0058*/ 	.byte	0x04, 0x0a
        /*005a*/ 	.short	(.L_53 - .L_52)
	.align		4
.L_52:
        /*005c*/ 	.word	index@(.nv.constant0.matmul2x2_kernel)
        /*0060*/ 	.short	0x0380
        /*0062*/ 	.short	0x0018


	//----- nvinfo : EIATTR_SW_WAR
	.align		4
.L_53:
        /*0064*/ 	.byte	0x04, 0x36
        /*0066*/ 	.short	(.L_55 - .L_54)
.L_54:
        /*0068*/ 	.word	0x00000008
.L_55:


//--------------------- .nv.callgraph             --------------------------
	.section	.nv.callgraph,"",@"SHT_CUDA_CALLGRAPH"
	.align	4
	.sectionentsize	8
	.align		4
        /*0000*/ 	.word	0x00000000
	.align		4
        /*0004*/ 	.word	0xffffffff
	.align		4
        /*0008*/ 	.word	0x00000000
	.align		4
        /*000c*/ 	.word	0xfffffffe
	.align		4
        /*0010*/ 	.word	0x00000000
	.align		4
        /*0014*/ 	.word	0xfffffffd
	.align		4
        /*0018*/ 	.word	0x00000000
	.align		4
        /*001c*/ 	.word	0xfffffffc


//--------------------- .text.transpose2x2_kernel --------------------------
	.section	.text.transpose2x2_kernel,"ax",@progbits
	.align	128
        .global         transpose2x2_kernel
        .type           transpose2x2_kernel,@function
        .size           transpose2x2_kernel,(.L_x_3 - transpose2x2_kernel)
        .other          transpose2x2_kernel,@"STO_CUDA_ENTRY STV_DEFAULT"
transpose2x2_kernel:
.text.transpose2x2_kernel:
[----:B------:R-:W-:Y:S08]  /*0000*/  LDC R1, c[0x0][0x37c] ;  /* 0x0000df00ff017b82 */ /* 0x000ff00000000800 */
[----:B------:R-:W0:Y:S01]  /*0010*/  LDC.64 R2, c[0x0][0x380] ;  /* 0x0000e000ff027b82 */ /* 0x000e220000000a00 */
[----:B------:R-:W0:Y:S02]  /*0020*/  LDCU.64 UR4, c[0x0][0x358] ;  /* 0x00006b00ff0477ac */ /* 0x000e240008000a00 */
[----:B0-----:R-:W2:Y:S05]  /*0030*/  LDG.E R7, desc[UR4][R2.64] ;  /* 0x0000000402077981 */ /* 0x001eaa000c1e1900 */
[----:B------:R-:W2:Y:S02]  /*0040*/  LDC.64 R4, c[0x0][0x388] ;  /* 0x0000e200ff047b82 */ /* 0x000ea40000000a00 */
[----:B--2---:R-:W-:Y:S04]  /*0050*/  STG.E desc[UR4][R4.64], R7 ;  /* 0x0000000704007986 */ /* 0x004fe8000c101904 */
[----:B------:R-:W2:Y:S04]  /*0060*/  LDG.E R9, desc[UR4][R2.64+0x8] ;  /* 0x0000080402097981 */ /* 0x000ea8000c1e1900 */
[----:B--2---:R-:W-:Y:S04]  /*0070*/  STG.E desc[UR4][R4.64+0x4], R9 ;  /* 0x0000040904007986 */ /* 0x004fe8000c101904 */
[----:B------:R-:W2:Y:S04]  /*0080*/  LDG.E R11, desc[UR4][R2.64+0x4] ;  /* 0x00000404020b7981 */ /* 0x000ea8000c1e1900 */
[----:B--2---:R-:W-:Y:S04]  /*0090*/  STG.E desc[UR4][R4.64+0x8], R11 ;  /* 0x0000080b04007986 */ /* 0x004fe8000c101904 */
[----:B------:R-:W2:Y:S04]  /*00a0*/  LDG.E R13, desc[UR4][R2.64+0xc] ;  /* 0x00000c04020d7981 */ /* 0x000ea8000c1e1900 */
[----:B--2---:R-:W-:Y:S01]  /*00b0*/  STG.E desc[UR4][R4.64+0xc], R13 ;  /* 0x00000c0d04007986 */ /* 0x004fe2000c101904 */
[----:B------:R-:W-:Y:S05]  /*00c0*/  EXIT ;  /* 0x000000000000794d */ /* 0x000fea0003800000 */
.L_x_0:
[----:B------:R-:W-:-:S00]  /*00d0*/  BRA `(.L_x_0) ;  /* 0xfffffffc00fc7947 */ /* 0x000fc0000383ffff */
[----:B------:R-:W-:-:S00]  /*00e0*/  NOP ;  /* 0x0000000000007918 */ /* 0x000fc00000000000 */
        /* <DEDUP_REMOVED lines=9> */
.L_x_3:


//--------------------- .text.det2x2_kernel       --------------------------
	.section	.text.det2x2_kernel,"ax",@progbits
	.align	128
        .global         det2x2_kernel
        .type           det2x2_kernel,@function
        .size           det2x2_kernel,(.L_x_4 - det2x2_kernel)
        .other          det2x2_kernel,@"STO_CUDA_ENTRY STV_DEFAULT"
det2x2_kernel:
.text.det2x2_kernel:
[----:B------:R-:W-:Y:S08]  /*0000*/  LDC R1, c[0x0][0x37c] ;  /* 0x0000df00ff017b82 */ /* 0x000ff00000000800 */
[----:B------:R-:W0:Y:S01]  /*0010*/  LDC.64 R2, c[0x0][0x380] ;  /* 0x0000e000ff027b82 */ /* 0x000e220000000a00 */
[----:B------:R-:W0:Y:S02]  /*0020*/  LDCU.64 UR4, c[0x0][0x358] ;  /* 0x00006b00ff0477ac */ /* 0x000e240008000a00 */
[----:B0-----:R-:W2:Y:S04]  /*0030*/  LDG.E R6, desc[UR4][R2.64+0x4] ;  /* 0x0000040402067981 */ /* 0x001ea8000c1e1900 */
[----:B------:R-:W2:Y:S04]  /*0040*/  LDG.E R9, desc[UR4][R2.64+0x8] ;  /* 0x0000080402097981 */ /* 0x000ea8000c1e1900 */
[----:B------:R-:W3:Y:S04]  /*0050*/  LDG.E R0, desc[UR4][R2.64] ;  /* 0x0000000402007981 */ /* 0x000ee8000c1e1900 */
[----:B------:R-:W3:Y:S01]  /*0060*/  LDG.E R7, desc[UR4][R2.64+0xc] ;  /* 0x00000c0402077981 */ /* 0x000ee2000c1e1900 */
[----:B------:R-:W0:Y:S01]  /*0070*/  LDC.64 R4, c[0x0][0x388] ;  /* 0x0000e200ff047b82 */ /* 0x000e220000000a00 */
[----:B--2---:R-:W-:-:S04]  /*0080*/  FMUL R9, R6, R9 ;  /* 0x0000000906097220 */ /* 0x004fc80000400000 */
[----:B---3--:R-:W-:-:S05]  /*0090*/  FFMA R7, R0, R7, -R9 ;  /* 0x0000000700077223 */ /* 0x008fca0000000809 */
[----:B0-----:R-:W-:Y:S01]  /*00a0*/  STG.E desc[UR4][R4.64], R7 ;  /* 0x0000000704007986 */ /* 0x001fe2000c101904 */
[----:B------:R-:W-:Y:S05]  /*00b0*/  EXIT ;  /* 0x000000000000794d */ /* 0x000fea0003800000 */
.L_x_1:
        /* <DEDUP_REMOVED lines=12> */
.L_x_4:


//--------------------- .text.matmul2x2_kernel    --------------------------
	.section	.text.matmul2x2_kernel,"ax",@progbits
	.align	128
        .global         matmul2x2_kernel
        .type           matmul2x2_kernel,@function
        .size           matmul2x2_kernel,(.L_x_5 - matmul2x2_kernel)
        .other          matmul2x2_kernel,@"STO_CUDA_ENTRY STV_DEFAULT"
matmul2x2_kernel:
.text.matmul2x2_kernel:
[----:B------:R-:W-:Y:S01]  /*0000*/  LDC R1, c[0x0][0x37c] ;  /* 0x0000df00ff017b82 */ /* 0x000fe20000000800 */
[----:B------:R-:W0:Y:S02]  /*0010*/  S2R R13, SR_TID.X ;  /* 0x00000000000d7919 */ /* 0x000e240000002100 */
[----:B0-----:R-:W-:-:S13]  /*0020*/  ISETP.GT.U32.AND P0, PT, R13, 0x3, PT ;  /* 0x000000030d00780c */ /* 0x001fda0003f04070 */
[----:B------:R-:W-:Y:S05]  /*0030*/  @P0 EXIT ;  /* 0x000000000000094d */ /* 0x000fea0003800000 */
[----:B------:R-:W0:Y:S01]  /*0040*/  LDCU.128 UR8, c[0x0][0x380] ;  /* 0x00007000ff0877ac */ /* 0x000e220008000c00 */
[----:B------:R-:W-:Y:S01]  /*0050*/  IMAD.SHL.U32 R0, R13, 0x4, RZ ;  /* 0x000000040d007824 */ /* 0x000fe200078e00ff */
[----:B------:R-:W1:Y:S01]  /*0060*/  LDC.64 R6, c[0x0][0x390] ;  /* 0x0000e400ff067b82 */ /* 0x000e620000000a00 */
[----:B------:R-:W2:Y:S03]  /*0070*/  LDCU.64 UR4, c[0x0][0x358] ;  /* 0x00006b00ff0477ac */ /* 0x000ea60008000a00 */
[C---:B------:R-:W-:Y:S02]  /*0080*/  LOP3.LUT R2, R0.reuse, 0x8, RZ, 0xc0, !PT ;  /* 0x0000000800027812 */ /* 0x040fe400078ec0ff */
[----:B------:R-:W-:-:S04]  /*0090*/  LOP3.LUT R0, R0, 0x4, RZ, 0xc0, !PT ;  /* 0x0000000400007812 */ /* 0x000fc800078ec0ff */
[----:B0-----:R-:W-:Y:S02]  /*00a0*/  IADD3 R4, P1, PT, R0, UR10, RZ ;  /* 0x0000000a00047c10 */ /* 0x001fe4000ff3e0ff */
[----:B------:R-:W-:-:S03]  /*00b0*/  IADD3 R2, P0, PT, R2, UR8, RZ ;  /* 0x0000000802027c10 */ /* 0x000fc6000ff1e0ff */
[----:B------:R-:W-:Y:S01]  /*00c0*/  IMAD.X R5, RZ, RZ, UR11, P1 ;  /* 0x0000000bff057e24 */ /* 0x000fe200088e06ff */
[----:B------:R-:W-:-:S04]  /*00d0*/  IADD3.X R3, PT, PT, RZ, UR9, RZ, P0, !PT ;  /* 0x00000009ff037c10 */ /* 0x000fc800087fe4ff */
[----:B--2---:R-:W2:Y:S04]  /*00e0*/  LDG.E R11, desc[UR4][R4.64+0x8] ;  /* 0x00000804040b7981 */ /* 0x004ea8000c1e1900 */
[----:B------:R-:W2:Y:S04]  /*00f0*/  LDG.E R8, desc[UR4][R2.64+0x4] ;  /* 0x0000040402087981 */ /* 0x000ea8000c1e1900 */
[----:B------:R-:W3:Y:S04]  /*0100*/  LDG.E R0, desc[UR4][R2.64] ;  /* 0x0000000402007981 */ /* 0x000ee8000c1e1900 */
[----:B------:R-:W3:Y:S01]  /*0110*/  LDG.E R9, desc[UR4][R4.64] ;  /* 0x0000000404097981 */ /* 0x000ee2000c1e1900 */
[----:B-1----:R-:W-:-:S04]  /*0120*/  IMAD.WIDE.U32 R6, R13, 0x4, R6 ;  /* 0x000000040d067825 */ /* 0x002fc800078e0006 */
[----:B--2---:R-:W-:-:S04]  /*0130*/  FMUL R11, R8, R11 ;  /* 0x0000000b080b7220 */ /* 0x004fc80000400000 */
[----:B---3--:R-:W-:-:S05]  /*0140*/  FFMA R9, R0, R9, R11 ;  /* 0x0000000900097223 */ /* 0x008fca000000000b */
[----:B------:R-:W-:Y:S01]  /*0150*/  STG.E desc[UR4][R6.64], R9 ;  /* 0x0000000906007986 */ /* 0x000fe2000c101904 */
[----:B------:R-:W-:Y:S05]  /*0160*/  EXIT ;  /* 0x000000000000794d */ /* 0x000fea0003800000 */
.L_x_2:
        /* <DEDUP_REMOVED lines=9> */
.L_x_5:


//--------------------- .nv.shared.reserved.0     --------------------------
	.section	.nv.shared.reserved.0,"aw",@nobits
	.weak		__nv_reservedSMEM_offset_0_alias
	.size		__nv_reservedSMEM_offset_0_alias, 0, 64
	.other		__nv_reservedSMEM_offset_0_alias,@"STO_CUDA_RESERVED_SHARED STV_DEFAULT"
__nv_reservedSMEM_offset_0_alias:
	.zero		0
	.zero		64


//--------------------- .nv.constant0.transpose2x2_kernel --------------------------
	.section	.nv.constant0.transpose2x2_kernel,"a",@progbits
	.sectionflags	@""
	.align	4
.nv.constant0.transpose2x2_kernel:
	.zero		912


//--------------------- .nv.constant0.det2x2_kernel --------------------------
	.section	.nv.constant0.det2x2_kernel,"a",@progbits
	.sectionflags	@""
	.align	4
.nv.constant0.det2x2_kernel:
	.zero		912


//--------------------- .nv.constant0.matmul2x2_kernel --------------------------
	.section	.nv.constant0.matmul2x2_kernel,"a",@progbits
	.sectionflags	@""
	.align	4
.nv.constant0.matmul2x2_kernel:
	.zero		920


//--------------------- SYMBOLS --------------------------

	.type		.nv.reservedSmem.offset0,@object
	.size		.nv.reservedSmem.offset0,0x4
